	.headerflags	@"EF_CUDA_TEXMODE_UNIFIED EF_CUDA_64BIT_ADDRESS EF_CUDA_ACCELERATORS EF_CUDA_SM90 EF_CUDA_VIRTUAL_SM(EF_CUDA_SM90)"
	.elftype	@"ET_EXEC"


//--------------------- .nv.info                  --------------------------
	.section	.nv.info,"",@"SHT_CUDA_INFO"
	.align	4


	//----- nvinfo : EIATTR_REGCOUNT
	.align		4
        /*0000*/ 	.byte	0x04, 0x2f
        /*0002*/ 	.short	(.L_1 - .L_0)
	.align		4
.L_0:
        /*0004*/ 	.word	index@(triton_poi_fused_cat_13)
        /*0008*/ 	.word	0x00000020


	//----- nvinfo : EIATTR_MIN_STACK_SIZE
	.align		4
.L_1:
        /*000c*/ 	.byte	0x04, 0x12
        /*000e*/ 	.short	(.L_3 - .L_2)
	.align		4
.L_2:
        /*0010*/ 	.word	index@(triton_poi_fused_cat_13)
        /*0014*/ 	.word	0x00000000


	//----- nvinfo : EIATTR_FRAME_SIZE
	.align		4
.L_3:
        /*0018*/ 	.byte	0x04, 0x11
        /*001a*/ 	.short	(.L_5 - .L_4)
	.align		4
.L_4:
        /*001c*/ 	.word	index@(triton_poi_fused_cat_13)
        /*0020*/ 	.word	0x00000000


	//----- nvinfo : EIATTR_MIN_STACK_SIZE
	.align		4
.L_5:
        /*0024*/ 	.byte	0x04, 0x12
        /*0026*/ 	.short	(.L_7 - .L_6)
	.align		4
.L_6:
        /*0028*/ 	.word	index@(triton_poi_fused_cat_13)
        /*002c*/ 	.word	0x00000000
.L_7:


//--------------------- .nv.info.triton_poi_fused_cat_13 --------------------------
	.section	.nv.info.triton_poi_fused_cat_13,"",@"SHT_CUDA_INFO"
	.sectionflags	@""
	.align	4


	//----- nvinfo : EIATTR_CUDA_API_VERSION
	.align		4
        /*0000*/ 	.byte	0x04, 0x37
        /*0002*/ 	.short	(.L_9 - .L_8)
.L_8:
        /*0004*/ 	.word	0x0000007c


	//----- nvinfo : EIATTR_KPARAM_INFO
	.align		4
.L_9:
        /*0008*/ 	.byte	0x04, 0x17
        /*000a*/ 	.short	(.L_11 - .L_10)
.L_10:
        /*000c*/ 	.word	0x00000000
        /*0010*/ 	.short	0x0009
        /*0012*/ 	.short	0x0048
        /*0014*/ 	.byte	0x00, 0xf0, 0x11, 0x00


	//----- nvinfo : EIATTR_KPARAM_INFO
	.align		4
.L_11:
        /*0018*/ 	.byte	0x04, 0x17
        /*001a*/ 	.short	(.L_13 - .L_12)
.L_12:
        /*001c*/ 	.word	0x00000000
        /*0020*/ 	.short	0x0008
        /*0022*/ 	.short	0x0040
        /*0024*/ 	.byte	0x00, 0xf4, 0x21, 0x00


	//----- nvinfo : EIATTR_KPARAM_INFO
	.align		4
.L_13:
        /*0028*/ 	.byte	0x04, 0x17
        /*002a*/ 	.short	(.L_15 - .L_14)
.L_14:
        /*002c*/ 	.word	0x00000000
        /*0030*/ 	.short	0x0007
        /*0032*/ 	.short	0x0038
        /*0034*/ 	.byte	0x00, 0xf4, 0x21, 0x00


	//----- nvinfo : EIATTR_KPARAM_INFO
	.align		4
.L_15:
        /*0038*/ 	.byte	0x04, 0x17
        /*003a*/ 	.short	(.L_17 - .L_16)
.L_16:
        /*003c*/ 	.word	0x00000000
        /*0040*/ 	.short	0x0006
        /*0042*/ 	.short	0x0030
        /*0044*/ 	.byte	0x00, 0xf4, 0x21, 0x00


	//----- nvinfo : EIATTR_KPARAM_INFO
	.align		4
.L_17:
        /*0048*/ 	.byte	0x04, 0x17
        /*004a*/ 	.short	(.L_19 - .L_18)
.L_18:
        /*004c*/ 	.word	0x00000000
        /*0050*/ 	.short	0x0005
        /*0052*/ 	.short	0x0028
        /*0054*/ 	.byte	0x00, 0xf4, 0x21, 0x00


	//----- nvinfo : EIATTR_KPARAM_INFO
	.align		4
.L_19:
        /*0058*/ 	.byte	0x04, 0x17
        /*005a*/ 	.short	(.L_21 - .L_20)
.L_20:
        /*005c*/ 	.word	0x00000000
        /*0060*/ 	.short	0x0004
        /*0062*/ 	.short	0x0020
        /*0064*/ 	.byte	0x00, 0xf4, 0x21, 0x00


	//----- nvinfo : EIATTR_KPARAM_INFO
	.align		4
.L_21:
        /*0068*/ 	.byte	0x04, 0x17
        /*006a*/ 	.short	(.L_23 - .L_22)
.L_22:
        /*006c*/ 	.word	0x00000000
        /*0070*/ 	.short	0x0003
        /*0072*/ 	.short	0x0018
        /*0074*/ 	.byte	0x00, 0xf4, 0x21, 0x00


	//----- nvinfo : EIATTR_KPARAM_INFO
	.align		4
.L_23:
        /*0078*/ 	.byte	0x04, 0x17
        /*007a*/ 	.short	(.L_25 - .L_24)
.L_24:
        /*007c*/ 	.word	0x00000000
        /*0080*/ 	.short	0x0002
        /*0082*/ 	.short	0x0010
        /*0084*/ 	.byte	0x00, 0xf4, 0x21, 0x00


	//----- nvinfo : EIATTR_KPARAM_INFO
	.align		4
.L_25:
        /*0088*/ 	.byte	0x04, 0x17
        /*008a*/ 	.short	(.L_27 - .L_26)
.L_26:
        /*008c*/ 	.word	0x00000000
        /*0090*/ 	.short	0x0001
        /*0092*/ 	.short	0x0008
        /*0094*/ 	.byte	0x00, 0xf4, 0x21, 0x00


	//----- nvinfo : EIATTR_KPARAM_INFO
	.align		4
.L_27:
        /*0098*/ 	.byte	0x04, 0x17
        /*009a*/ 	.short	(.L_29 - .L_28)
.L_28:
        /*009c*/ 	.word	0x00000000
        /*00a0*/ 	.short	0x0000
        /*00a2*/ 	.short	0x0000
        /*00a4*/ 	.byte	0x00, 0xf4, 0x21, 0x00


	//----- nvinfo : EIATTR_SPARSE_MMA_MASK
	.align		4
.L_29:
        /*00a8*/ 	.byte	0x03, 0x50
        /*00aa*/ 	.short	0x0000


	//----- nvinfo : EIATTR_MAXREG_COUNT
	.align		4
        /*00ac*/ 	.byte	0x03, 0x1b
        /*00ae*/ 	.short	0x00ff


	//----- nvinfo : EIATTR_EXIT_INSTR_OFFSETS
	.align		4
        /*00b0*/ 	.byte	0x04, 0x1c
        /*00b2*/ 	.short	(.L_31 - .L_30)


	//   ....[0]....
.L_30:
        /*00b4*/ 	.word	0x00000940


	//----- nvinfo : EIATTR_REQNTID
	.align		4
.L_31:
        /*00b8*/ 	.byte	0x04, 0x10
        /*00ba*/ 	.short	(.L_33 - .L_32)
.L_32:
        /*00bc*/ 	.word	0x00000100
        /*00c0*/ 	.word	0x00000001
        /*00c4*/ 	.word	0x00000001


	//----- nvinfo : EIATTR_CBANK_PARAM_SIZE
	.align		4
.L_33:
        /*00c8*/ 	.byte	0x03, 0x19
        /*00ca*/ 	.short	0x004c


	//----- nvinfo : EIATTR_PARAM_CBANK
	.align		4
        /*00cc*/ 	.byte	0x04, 0x0a
        /*00ce*/ 	.short	(.L_35 - .L_34)
	.align		4
.L_34:
        /*00d0*/ 	.word	index@(.nv.constant0.triton_poi_fused_cat_13)
        /*00d4*/ 	.short	0x0210
        /*00d6*/ 	.short	0x004c


	//----- nvinfo : EIATTR_SW_WAR
	.align		4
.L_35:
        /*00d8*/ 	.byte	0x04, 0x36
        /*00da*/ 	.short	(.L_37 - .L_36)
.L_36:
        /*00dc*/ 	.word	0x00000008
.L_37:


//--------------------- .nv.callgraph             --------------------------
	.section	.nv.callgraph,"",@"SHT_CUDA_CALLGRAPH"
	.align	4
	.sectionentsize	8
	.align		4
        /*0000*/ 	.word	0x00000000
	.align		4
        /*0004*/ 	.word	0xffffffff
	.align		4
        /*0008*/ 	.word	0x00000000
	.align		4
        /*000c*/ 	.word	0xfffffffe
	.align		4
        /*0010*/ 	.word	0x00000000
	.align		4
        /*0014*/ 	.word	0xfffffffd
	.align		4
        /*0018*/ 	.word	0x00000000
	.align		4
        /*001c*/ 	.word	0xfffffffc


//--------------------- .text.triton_poi_fused_cat_13 --------------------------
	.section	.text.triton_poi_fused_cat_13,"ax",@progbits
	.align	128
        .global         triton_poi_fused_cat_13
        .type           triton_poi_fused_cat_13,@function
        .size           triton_poi_fused_cat_13,(.L_x_1 - triton_poi_fused_cat_13)
        .other          triton_poi_fused_cat_13,@"STO_CUDA_ENTRY STV_DEFAULT"
triton_poi_fused_cat_13:
.text.triton_poi_fused_cat_13:
[----:B------:R-:W-:Y:S01]  /*0000*/  LDC R1, c[0x0][0x28] ;  /* 0x00000a00ff017b82 */ /* 0x000fe20000000800 */
[----:B------:R-:W1:Y:S07]  /*0010*/  S2R R0, SR_TID.X ;  /* 0x0000000000007919 */ /* 0x000e6e0000002100 */
[----:B------:R-:W2:Y:S01]  /*0020*/  LDC.64 R6, c[0x0][0x220] ;  /* 0x00008800ff067b82 */ /* 0x000ea20000000a00 */
[----:B------:R-:W-:Y:S01]  /*0030*/  CS2R R12, SRZ ;  /* 0x00000000000c7805 */ /* 0x000fe2000001ff00 */
[----:B------:R-:W-:Y:S01]  /*0040*/  ULDC.64 UR4, c[0x0][0x208] ;  /* 0x0000820000047ab9 */ /* 0x000fe20000000a00 */
[----:B------:R-:W3:Y:S05]  /*0050*/  S2R R23, SR_CTAID.X ;  /* 0x0000000000177919 */ /* 0x000eea0000002500 */
[----:B------:R-:W4:Y:S01]  /*0060*/  LDC.64 R26, c[0x0][0x238] ;  /* 0x00008e00ff1a7b82 */ /* 0x000f220000000a00 */
[----:B------:R-:W-:-:S02]  /*0070*/  CS2R R8, SRZ ;  /* 0x0000000000087805 */ /* 0x000fc4000001ff00 */
[----:B------:R-:W-:Y:S01]  /*0080*/  CS2R R10, SRZ ;  /* 0x00000000000a7805 */ /* 0x000fe2000001ff00 */
[----:B------:R-:W-:Y:S01]  /*0090*/  ULDC.64 UR6, c[0x0][0x230] ;  /* 0x00008c0000067ab9 */ /* 0x000fe20000000a00 */
[----:B-1----:R-:W-:Y:S01]  /*00a0*/  IMAD.SHL.U32 R0, R0, 0x2, RZ ;  /* 0x0000000200007824 */ /* 0x002fe200078e00ff */
[----:B---3--:R-:W-:-:S04]  /*00b0*/  SHF.R.S32.HI R2, RZ, 0x16, R23 ;  /* 0x00000016ff027819 */ /* 0x008fc80000011417 */
[----:B------:R-:W-:Y:S02]  /*00c0*/  LOP3.LUT R0, R0, 0x1fe, RZ, 0xc0, !PT ;  /* 0x000001fe00007812 */ /* 0x000fe400078ec0ff */
[----:B------:R-:W-:-:S03]  /*00d0*/  SGXT R2, R2, 0x1 ;  /* 0x000000010202781a */ /* 0x000fc60000000200 */
[----:B------:R-:W-:-:S05]  /*00e0*/  IMAD R23, R23, 0x200, R0 ;  /* 0x0000020017177824 */ /* 0x000fca00078e0200 */
[-C--:B------:R-:W-:Y:S02]  /*00f0*/  LEA.HI R3, R2, R23.reuse, RZ, 0x6 ;  /* 0x0000001702037211 */ /* 0x080fe400078f30ff */
[----:B------:R-:W-:Y:S02]  /*0100*/  SHF.R.S32.HI R0, RZ, 0x1f, R23 ;  /* 0x0000001fff007819 */ /* 0x000fe40000011417 */
[----:B------:R-:W-:Y:S02]  /*0110*/  SHF.R.S32.HI R14, RZ, 0x6, R3 ;  /* 0x00000006ff0e7819 */ /* 0x000fe40000011403 */
[----:B------:R-:W-:-:S03]  /*0120*/  LEA.HI R0, R0, R23, RZ, 0x3 ;  /* 0x0000001700007211 */ /* 0x000fc600078f18ff */
[----:B------:R-:W-:Y:S01]  /*0130*/  IMAD.HI R2, R14, 0x2aaaaaab, RZ ;  /* 0x2aaaaaab0e027827 */ /* 0x000fe200078e02ff */
[----:B------:R-:W-:Y:S02]  /*0140*/  SHF.R.S32.HI R21, RZ, 0x3, R0 ;  /* 0x00000003ff157819 */ /* 0x000fe40000011400 */
[----:B------:R-:W-:Y:S02]  /*0150*/  LOP3.LUT R0, R0, 0xfffffff8, RZ, 0xc0, !PT ;  /* 0xfffffff800007812 */ /* 0x000fe400078ec0ff */
[----:B------:R-:W-:-:S04]  /*0160*/  SHF.R.U32.HI R5, RZ, 0x1f, R2 ;  /* 0x0000001fff057819 */ /* 0x000fc80000011602 */
[----:B------:R-:W-:Y:S02]  /*0170*/  LEA.HI R5, R2, R5, RZ, 0x19 ;  /* 0x0000000502057211 */ /* 0x000fe400078fc8ff */
[----:B------:R-:W-:-:S03]  /*0180*/  LEA.HI R2, R21, R21, RZ, 0x3 ;  /* 0x0000001515027211 */ /* 0x000fc600078f18ff */
[----:B------:R-:W-:Y:S01]  /*0190*/  IMAD R14, R5, -0x300, R14 ;  /* 0xfffffd00050e7824 */ /* 0x000fe200078e020e */
[----:B------:R-:W-:Y:S01]  /*01a0*/  LOP3.LUT R2, R2, 0xfffffff8, RZ, 0xc0, !PT ;  /* 0xfffffff802027812 */ /* 0x000fe200078ec0ff */
[----:B------:R-:W1:Y:S03]  /*01b0*/  LDC.64 R4, c[0x0][0x228] ;  /* 0x00008a00ff047b82 */ /* 0x000e660000000a00 */
[----:B------:R-:W-:Y:S01]  /*01c0*/  ISETP.GT.AND P0, PT, R14, 0xff, PT ;  /* 0x000000ff0e00780c */ /* 0x000fe20003f04270 */
[----:B------:R-:W-:-:S04]  /*01d0*/  IMAD.IADD R21, R21, 0x1, -R2 ;  /* 0x0000000115157824 */ /* 0x000fc800078e0a02 */
[----:B--2---:R-:W-:-:S04]  /*01e0*/  IMAD.WIDE R16, R21, 0x8, R6 ;  /* 0x0000000815107825 */ /* 0x004fc800078e0206 */
[----:B------:R-:W-:-:S04]  /*01f0*/  IMAD.IADD R19, R23, 0x1, -R0 ;  /* 0x0000000117137824 */ /* 0x000fc800078e0a00 */
[----:B------:R-:W2:Y:S01]  /*0200*/  @P0 LDG.E.EL.64 R12, desc[UR4][R16.64] ;  /* 0x00000004100c0981 */ /* 0x000ea2000c2e1b00 */
[----:B-1----:R-:W-:-:S05]  /*0210*/  IMAD.WIDE R24, R19, 0x8, R4 ;  /* 0x0000000813187825 */ /* 0x002fca00078e0204 */
[----:B------:R-:W3:Y:S01]  /*0220*/  @P0 LDG.E.EL.128 R8, desc[UR4][R24.64] ;  /* 0x0000000418080981 */ /* 0x000ee2000c2e1d00 */
[----:B------:R-:W-:Y:S02]  /*0230*/  CS2R R4, SRZ ;  /* 0x0000000000047805 */ /* 0x000fe4000001ff00 */
[----:B------:R-:W-:Y:S01]  /*0240*/  CS2R R6, SRZ ;  /* 0x0000000000067805 */ /* 0x000fe2000001ff00 */
[----:B----4-:R-:W-:-:S05]  /*0250*/  IMAD.WIDE R26, R19, 0x8, R26 ;  /* 0x00000008131a7825 */ /* 0x010fca00078e021a */
[----:B------:R1:W4:Y:S01]  /*0260*/  @P0 LDG.E.EL.128 R4, desc[UR4][R26.64] ;  /* 0x000000041a040981 */ /* 0x000322000c2e1d00 */
[----:B------:R-:W-:Y:S01]  /*0270*/  IMAD.HI R0, R23, 0x2aaaaaab, RZ ;  /* 0x2aaaaaab17007827 */ /* 0x000fe200078e02ff */
[----:B--2---:R-:W-:Y:S02]  /*0280*/  SEL R20, R13, RZ, P0 ;  /* 0x000000ff0d147207 */ /* 0x004fe40000000000 */
[----:B------:R-:W-:Y:S02]  /*0290*/  SEL R15, R12, RZ, P0 ;  /* 0x000000ff0c0f7207 */ /* 0x000fe40000000000 */
[----:B------:R-:W-:Y:S02]  /*02a0*/  SHF.R.U32.HI R2, RZ, 0x1d, R20 ;  /* 0x0000001dff027819 */ /* 0x000fe40000011614 */
[----:B------:R-:W-:Y:S02]  /*02b0*/  SHF.R.U32.HI R13, RZ, 0x1f, R0 ;  /* 0x0000001fff0d7819 */ /* 0x000fe40000011600 */
[----:B------:R-:W-:-:S02]  /*02c0*/  LOP3.LUT R2, R2, 0x4, RZ, 0xc0, !PT ;  /* 0x0000000402027812 */ /* 0x000fc400078ec0ff */
[----:B------:R-:W-:Y:S02]  /*02d0*/  LEA.HI.SX32 R0, R0, R13, 0x13 ;  /* 0x0000000d00007211 */ /* 0x000fe400078f9aff */
[----:B------:R-:W-:Y:S02]  /*02e0*/  IADD3 R22, P1, R2, R15, RZ ;  /* 0x0000000f02167210 */ /* 0x000fe40007f3e0ff */
[----:B---3--:R-:W-:Y:S01]  /*02f0*/  SEL R18, R9, RZ, P0 ;  /* 0x000000ff09127207 */ /* 0x008fe20000000000 */
[----:B-1----:R-:W-:Y:S01]  /*0300*/  IMAD.SHL.U32 R27, R0, 0x2000, RZ ;  /* 0x00002000001b7824 */ /* 0x002fe200078e00ff */
[----:B------:R-:W-:Y:S01]  /*0310*/  SEL R15, R8, RZ, P0 ;  /* 0x000000ff080f7207 */ /* 0x000fe20000000000 */
[----:B------:R-:W-:Y:S01]  /*0320*/  IMAD.SHL.U32 R8, R22, 0x10, RZ ;  /* 0x0000001016087824 */ /* 0x000fe200078e00ff */
[----:B------:R-:W-:Y:S01]  /*0330*/  SEL R12, R11, RZ, P0 ;  /* 0x000000ff0b0c7207 */ /* 0x000fe20000000000 */
[----:B------:R-:W-:Y:S01]  /*0340*/  IMAD.X R11, RZ, RZ, R20, P1 ;  /* 0x000000ffff0b7224 */ /* 0x000fe200008e0614 */
[----:B------:R-:W-:Y:S01]  /*0350*/  SHF.R.U32.HI R17, RZ, 0x1b, R18 ;  /* 0x0000001bff117819 */ /* 0x000fe20000011612 */
[----:B------:R-:W-:Y:S01]  /*0360*/  IMAD.MOV.U32 R20, RZ, RZ, RZ ;  /* 0x000000ffff147224 */ /* 0x000fe200078e00ff */
[----:B------:R-:W-:-:S02]  /*0370*/  SEL R9, R10, RZ, P0 ;  /* 0x000000ff0a097207 */ /* 0x000fc40000000000 */
[----:B------:R-:W-:Y:S02]  /*0380*/  LEA R16, P2, R15, UR6, 0x2 ;  /* 0x000000060f107c11 */ /* 0x000fe4000f8410ff */
[----:B------:R-:W-:Y:S02]  /*0390*/  SHF.R.U32.HI R13, RZ, 0x1b, R12 ;  /* 0x0000001bff0d7819 */ /* 0x000fe4000001160c */
[----:B------:R-:W-:Y:S02]  /*03a0*/  LOP3.LUT R17, R17, 0x10, RZ, 0xc0, !PT ;  /* 0x0000001011117812 */ /* 0x000fe400078ec0ff */
[----:B------:R-:W-:Y:S02]  /*03b0*/  LEA R2, P1, R9, UR6, 0x2 ;  /* 0x0000000609027c11 */ /* 0x000fe4000f8210ff */
[----:B------:R-:W-:Y:S02]  /*03c0*/  SHF.L.U64.HI R10, R22, 0x4, R11 ;  /* 0x00000004160a7819 */ /* 0x000fe4000001020b */
[----:B------:R-:W-:-:S02]  /*03d0*/  LOP3.LUT R13, R13, 0x10, RZ, 0xc0, !PT ;  /* 0x000000100d0d7812 */ /* 0x000fc400078ec0ff */
[----:B------:R-:W-:Y:S02]  /*03e0*/  LEA.HI.X R11, R15, UR7, R18, 0x2, P2 ;  /* 0x000000070f0b7c11 */ /* 0x000fe400090f1412 */
[----:B------:R-:W-:Y:S02]  /*03f0*/  IADD3 R16, P4, P3, R8, R16, R17 ;  /* 0x0000001008107210 */ /* 0x000fe40007b9e011 */
[----:B----4-:R-:W-:Y:S02]  /*0400*/  SEL R17, R4, RZ, P0 ;  /* 0x000000ff04117207 */ /* 0x010fe40000000000 */
[----:B------:R-:W-:Y:S02]  /*0410*/  SEL R18, R5, RZ, P0 ;  /* 0x000000ff05127207 */ /* 0x000fe40000000000 */
[----:B------:R-:W-:Y:S02]  /*0420*/  SEL R15, R6, RZ, P0 ;  /* 0x000000ff060f7207 */ /* 0x000fe40000000000 */
[----:B------:R-:W-:-:S02]  /*0430*/  SEL R4, R7, RZ, P0 ;  /* 0x000000ff07047207 */ /* 0x000fc40000000000 */
[----:B------:R-:W-:Y:S02]  /*0440*/  LEA.HI.X R9, R9, UR7, R12, 0x2, P1 ;  /* 0x0000000709097c11 */ /* 0x000fe400088f140c */
[----:B------:R-:W-:Y:S02]  /*0450*/  IADD3 R2, P2, P1, R8, R2, R13 ;  /* 0x0000000208027210 */ /* 0x000fe4000795e00d */
[----:B------:R-:W-:Y:S02]  /*0460*/  SHF.R.U32.HI R13, RZ, 0x1b, R18 ;  /* 0x0000001bff0d7819 */ /* 0x000fe40000011612 */
[----:B------:R-:W-:Y:S02]  /*0470*/  LEA R6, P6, R15, UR6, 0x2 ;  /* 0x000000060f067c11 */ /* 0x000fe4000f8c10ff */
[----:B------:R-:W-:Y:S02]  /*0480*/  SHF.R.U32.HI R7, RZ, 0x1b, R4 ;  /* 0x0000001bff077819 */ /* 0x000fe40000011604 */
[----:B------:R-:W-:-:S02]  /*0490*/  LEA R12, P5, R17, UR6, 0x2 ;  /* 0x00000006110c7c11 */ /* 0x000fc4000f8a10ff */
[----:B------:R-:W-:Y:S02]  /*04a0*/  LOP3.LUT R13, R13, 0x10, RZ, 0xc0, !PT ;  /* 0x000000100d0d7812 */ /* 0x000fe400078ec0ff */
[----:B------:R-:W-:Y:S02]  /*04b0*/  LEA.HI.X R15, R15, UR7, R4, 0x2, P6 ;  /* 0x000000070f0f7c11 */ /* 0x000fe4000b0f1404 */
[----:B------:R-:W-:Y:S02]  /*04c0*/  LOP3.LUT R7, R7, 0x10, RZ, 0xc0, !PT ;  /* 0x0000001007077812 */ /* 0x000fe400078ec0ff */
[----:B------:R-:W-:Y:S02]  /*04d0*/  LOP3.LUT R4, R3, 0xffffffc0, RZ, 0xc0, !PT ;  /* 0xffffffc003047812 */ /* 0x000fe400078ec0ff */
[----:B------:R-:W-:Y:S01]  /*04e0*/  LEA.HI.X R5, R17, UR7, R18, 0x2, P5 ;  /* 0x0000000711057c11 */ /* 0x000fe2000a8f1412 */
[----:B------:R-:W-:Y:S01]  /*04f0*/  VIADD R18, R14, 0xffffff00 ;  /* 0xffffff000e127836 */ /* 0x000fe20000000000 */
[----:B------:R-:W-:-:S02]  /*0500*/  IADD3 R12, P5, P6, R8, R12, R13 ;  /* 0x0000000c080c7210 */ /* 0x000fc40007ebe00d */
[----:B------:R-:W-:Y:S01]  /*0510*/  IADD3.X R17, R10, R11, RZ, P4, P3 ;  /* 0x0000000b0a117210 */ /* 0x000fe200027e64ff */
[----:B------:R-:W-:Y:S01]  /*0520*/  IMAD.SHL.U32 R29, R18, 0x10, RZ ;  /* 0x00000010121d7824 */ /* 0x000fe200078e00ff */
[----:B------:R-:W-:Y:S01]  /*0530*/  IADD3 R8, P3, P4, R8, R6, R7 ;  /* 0x0000000608087210 */ /* 0x000fe20007c7e007 */
[----:B------:R-:W-:Y:S01]  /*0540*/  IMAD.IADD R7, R23, 0x1, -R4 ;  /* 0x0000000117077824 */ /* 0x000fe200078e0a04 */
[C---:B------:R-:W-:Y:S01]  /*0550*/  IADD3.X R3, R10.reuse, R9, RZ, P2, P1 ;  /* 0x000000090a037210 */ /* 0x040fe200017e24ff */
[C---:B------:R-:W-:Y:S01]  /*0560*/  IMAD.WIDE R16, R29.reuse, 0x4, R16 ;  /* 0x000000041d107825 */ /* 0x040fe200078e0210 */
[C---:B------:R-:W-:Y:S02]  /*0570*/  IADD3.X R13, R10.reuse, R5, RZ, P5, P6 ;  /* 0x000000050a0d7210 */ /* 0x040fe40002fec4ff */
[----:B------:R-:W-:Y:S01]  /*0580*/  IADD3.X R9, R10, R15, RZ, P3, P4 ;  /* 0x0000000f0a097210 */ /* 0x000fe20001fe84ff */
[----:B------:R-:W-:Y:S01]  /*0590*/  IMAD R25, R0, 0x8000, R7 ;  /* 0x0000800000197824 */ /* 0x000fe200078e0207 */
[----:B------:R-:W1:Y:S01]  /*05a0*/  LDC.64 R10, c[0x0][0x240] ;  /* 0x00009000ff0a7b82 */ /* 0x000e620000000a00 */
[----:B------:R-:W-:Y:S01]  /*05b0*/  ISETP.GE.AND P1, PT, R14, 0x100, PT ;  /* 0x000001000e00780c */ /* 0x000fe20003f26270 */
[----:B------:R-:W-:-:S04]  /*05c0*/  IMAD.WIDE R2, R29, 0x4, R2 ;  /* 0x000000041d027825 */ /* 0x000fc800078e0202 */
[C---:B------:R-:W-:Y:S02]  /*05d0*/  IMAD.WIDE R12, R29.reuse, 0x4, R12 ;  /* 0x000000041d0c7825 */ /* 0x040fe400078e020c */
[----:B------:R-:W2:Y:S02]  /*05e0*/  LDC.64 R6, c[0x0][0x218] ;  /* 0x00008600ff067b82 */ /* 0x000ea40000000a00 */
[----:B------:R-:W-:-:S04]  /*05f0*/  IMAD.WIDE R8, R29, 0x4, R8 ;  /* 0x000000041d087825 */ /* 0x000fc800078e0208 */
[----:B------:R-:W-:Y:S02]  /*0600*/  IMAD R29, R0, -0xc000, R23 ;  /* 0xffff4000001d7824 */ /* 0x000fe400078e0217 */
[----:B------:R-:W3:Y:S01]  /*0610*/  LDC.64 R14, c[0x0][0x210] ;  /* 0x00008400ff0e7b82 */ /* 0x000ee20000000a00 */
[----:B------:R-:W-:Y:S02]  /*0620*/  IMAD R25, R18, 0x40, R25 ;  /* 0x0000004012197824 */ /* 0x000fe400078e0219 */
[----:B------:R-:W-:Y:S02]  /*0630*/  IMAD R29, R0, 0x4000, R29 ;  /* 0x00004000001d7824 */ /* 0x000fe400078e021d */
[----:B------:R-:W-:Y:S02]  /*0640*/  IMAD.MOV.U32 R18, RZ, RZ, RZ ;  /* 0x000000ffff127224 */ /* 0x000fe400078e00ff */
[C---:B------:R-:W-:Y:S01]  /*0650*/  IMAD.WIDE R16, R27.reuse, 0x4, R16 ;  /* 0x000000041b107825 */ /* 0x040fe200078e0210 */
[----:B------:R-:W4:Y:S03]  /*0660*/  LDC.64 R4, c[0x0][0x248] ;  /* 0x00009200ff047b82 */ /* 0x000f260000000a00 */
[----:B------:R-:W-:Y:S01]  /*0670*/  IMAD.MOV.U32 R0, RZ, RZ, RZ ;  /* 0x000000ffff007224 */ /* 0x000fe200078e00ff */
[----:B------:R5:W4:Y:S01]  /*0680*/  @P0 LDG.E.EL R18, desc[UR4][R16.64] ;  /* 0x0000000410120981 */ /* 0x000b22000c2e1900 */
[----:B------:R-:W-:-:S04]  /*0690*/  IMAD.WIDE R12, R27, 0x4, R12 ;  /* 0x000000041b0c7825 */ /* 0x000fc800078e020c */
[----:B------:R-:W-:Y:S01]  /*06a0*/  IMAD.MOV.U32 R22, RZ, RZ, RZ ;  /* 0x000000ffff167224 */ /* 0x000fe200078e00ff */
[----:B------:R-:W4:Y:S01]  /*06b0*/  @P0 LDG.E.EL R0, desc[UR4][R12.64] ;  /* 0x000000040c000981 */ /* 0x000f22000c2e1900 */
[----:B------:R-:W-:-:S04]  /*06c0*/  IMAD.WIDE R2, R27, 0x4, R2 ;  /* 0x000000041b027825 */ /* 0x000fc800078e0202 */
[----:B------:R-:W-:Y:S01]  /*06d0*/  IMAD.WIDE R8, R27, 0x4, R8 ;  /* 0x000000041b087825 */ /* 0x000fe200078e0208 */
[----:B------:R-:W-:Y:S01]  /*06e0*/  CS2R R26, SRZ ;  /* 0x00000000001a7805 */ /* 0x000fe2000001ff00 */
[----:B------:R2:W4:Y:S02]  /*06f0*/  @P0 LDG.E.EL R20, desc[UR4][R2.64] ;  /* 0x0000000402140981 */ /* 0x000524000c2e1900 */
[----:B-1----:R-:W-:Y:S02]  /*0700*/  IMAD.WIDE R10, R19, 0x4, R10 ;  /* 0x00000004130a7825 */ /* 0x002fe400078e020a */
[----:B------:R1:W4:Y:S02]  /*0710*/  @P0 LDG.E.EL R22, desc[UR4][R8.64] ;  /* 0x0000000408160981 */ /* 0x000324000c2e1900 */
[----:B--2---:R-:W-:Y:S02]  /*0720*/  IMAD.WIDE R6, R25, 0x4, R6 ;  /* 0x0000000419067825 */ /* 0x004fe400078e0206 */
[----:B------:R2:W4:Y:S02]  /*0730*/  @P0 LDG.E.EL.64 R26, desc[UR4][R10.64] ;  /* 0x000000040a1a0981 */ /* 0x000524000c2e1b00 */
[----:B---3--:R-:W-:Y:S01]  /*0740*/  IMAD.WIDE R24, R29, 0x4, R14 ;  /* 0x000000041d187825 */ /* 0x008fe200078e020e */
[----:B------:R-:W-:-:S02]  /*0750*/  CS2R R14, SRZ ;  /* 0x00000000000e7805 */ /* 0x000fc4000001ff00 */
[----:B-----5:R-:W-:Y:S01]  /*0760*/  CS2R R16, SRZ ;  /* 0x0000000000107805 */ /* 0x020fe2000001ff00 */
[----:B----4-:R-:W-:Y:S01]  /*0770*/  IMAD.WIDE R4, R21, 0x4, R4 ;  /* 0x0000000415047825 */ /* 0x010fe200078e0204 */
[----:B0-----:R-:W-:Y:S01]  /*0780*/  CS2R R2, SRZ ;  /* 0x0000000000027805 */ /* 0x001fe2000001ff00 */
[----:B-1----:R-:W0:Y:S01]  /*0790*/  LDC.64 R8, c[0x0][0x250] ;  /* 0x00009400ff087b82 */ /* 0x002e220000000a00 */
[----:B------:R1:W3:Y:S04]  /*07a0*/  @P0 LDG.E.64 R14, desc[UR4][R6.64] ;  /* 0x00000004060e0981 */ /* 0x0002e8000c1e1b00 */
[----:B------:R-:W4:Y:S04]  /*07b0*/  @P0 LDG.E.EL R16, desc[UR4][R4.64] ;  /* 0x0000000404100981 */ /* 0x000f28000c2e1900 */
[----:B------:R3:W5:Y:S04]  /*07c0*/  @P0 LDG.E.EL R17, desc[UR4][R4.64] ;  /* 0x0000000404110981 */ /* 0x000768000c2e1900 */
[----:B------:R-:W5:Y:S01]  /*07d0*/  @!P1 LDG.E.64 R2, desc[UR4][R24.64] ;  /* 0x0000000418029981 */ /* 0x000f62000c1e1b00 */
[----:B0-----:R-:W-:Y:S01]  /*07e0*/  IMAD.WIDE R8, R23, 0x4, R8 ;  /* 0x0000000417087825 */ /* 0x001fe200078e0208 */
[----:B--2---:R-:W-:-:S02]  /*07f0*/  SEL R11, R18, RZ, P0 ;  /* 0x000000ff120b7207 */ /* 0x004fc40000000000 */
[----:B------:R-:W-:Y:S02]  /*0800*/  SEL R0, R0, RZ, P0 ;  /* 0x000000ff00007207 */ /* 0x000fe40000000000 */
[----:B------:R-:W-:-:S03]  /*0810*/  SEL R20, R20, RZ, P0 ;  /* 0x000000ff14147207 */ /* 0x000fc60000000000 */
[----:B------:R-:W-:Y:S01]  /*0820*/  FADD R0, -R11, R0 ;  /* 0x000000000b007221 */ /* 0x000fe20000000100 */
[----:B------:R-:W-:Y:S02]  /*0830*/  SEL R22, R22, RZ, P0 ;  /* 0x000000ff16167207 */ /* 0x000fe40000000000 */
[----:B------:R-:W-:-:S03]  /*0840*/  SEL R26, R26, RZ, P0 ;  /* 0x000000ff1a1a7207 */ /* 0x000fc60000000000 */
[----:B-1----:R-:W-:Y:S01]  /*0850*/  FADD R7, -R20, R22 ;  /* 0x0000001614077221 */ /* 0x002fe20000000100 */
[----:B------:R-:W-:Y:S01]  /*0860*/  SEL R27, R27, RZ, P0 ;  /* 0x000000ff1b1b7207 */ /* 0x000fe20000000000 */
[----:B------:R-:W-:-:S04]  /*0870*/  FFMA R26, R0, R26, R11 ;  /* 0x0000001a001a7223 */ /* 0x000fc8000000000b */
[----:B------:R-:W-:Y:S01]  /*0880*/  FFMA R27, R7, R27, R20 ;  /* 0x0000001b071b7223 */ /* 0x000fe20000000014 */
[----:B---3--:R-:W-:Y:S02]  /*0890*/  SEL R5, R14, RZ, P0 ;  /* 0x000000ff0e057207 */ /* 0x008fe40000000000 */
[----:B------:R-:W-:Y:S02]  /*08a0*/  SEL R0, R15, RZ, P0 ;  /* 0x000000ff0f007207 */ /* 0x000fe40000000000 */
[----:B----4-:R-:W-:Y:S01]  /*08b0*/  SEL R16, R16, RZ, P0 ;  /* 0x000000ff10107207 */ /* 0x010fe20000000000 */
[----:B------:R-:W-:Y:S02]  /*08c0*/  FADD R26, -R5, R26 ;  /* 0x0000001a051a7221 */ /* 0x000fe40000000100 */
[----:B------:R-:W-:Y:S01]  /*08d0*/  FADD R27, -R0, R27 ;  /* 0x0000001b001b7221 */ /* 0x000fe20000000100 */
[----:B-----5:R-:W-:Y:S02]  /*08e0*/  SEL R17, R17, RZ, P0 ;  /* 0x000000ff11117207 */ /* 0x020fe40000000000 */
[----:B------:R-:W-:Y:S01]  /*08f0*/  SEL R2, R2, RZ, !P1 ;  /* 0x000000ff02027207 */ /* 0x000fe20004800000 */
[----:B------:R-:W-:Y:S01]  /*0900*/  @P1 FFMA R2, R26, R16, R5 ;  /* 0x000000101a021223 */ /* 0x000fe20000000005 */
[----:B------:R-:W-:Y:S01]  /*0910*/  SEL R3, R3, RZ, !P1 ;  /* 0x000000ff03037207 */ /* 0x000fe20004800000 */
[----:B------:R-:W-:-:S05]  /*0920*/  @P1 FFMA R3, R27, R17, R0 ;  /* 0x000000111b031223 */ /* 0x000fca0000000000 */
[----:B------:R-:W-:Y:S01]  /*0930*/  STG.E.64 desc[UR4][R8.64], R2 ;  /* 0x0000000208007986 */ /* 0x000fe2000c101b04 */
[----:B------:R-:W-:Y:S05]  /*0940*/  EXIT ;  /* 0x000000000000794d */ /* 0x000fea0003800000 */
.L_x_0:
[----:B------:R-:W-:-:S00]  /*0950*/  BRA `(.L_x_0) ;  /* 0xfffffffc00fc7947 */ /* 0x000fc0000383ffff */
[----:B------:R-:W-:-:S00]  /*0960*/  NOP ;  /* 0x0000000000007918 */ /* 0x000fc00000000000 */
        /* <DEDUP_REMOVED lines=9> */
.L_x_1:


//--------------------- .nv.constant0.triton_poi_fused_cat_13 --------------------------
	.section	.nv.constant0.triton_poi_fused_cat_13,"a",@progbits
	.sectionflags	@""
	.align	4
.nv.constant0.triton_poi_fused_cat_13:
	.zero		604
